	.headerflags	@"EF_CUDA_TEXMODE_UNIFIED EF_CUDA_64BIT_ADDRESS EF_CUDA_ACCELERATORS EF_CUDA_SM90 EF_CUDA_VIRTUAL_SM(EF_CUDA_SM90)"
	.elftype	@"ET_EXEC"


//--------------------- .nv.info                  --------------------------
	.section	.nv.info,"",@"SHT_CUDA_INFO"
	.align	4


	//----- nvinfo : EIATTR_REGCOUNT
	.align		4
        /*0000*/ 	.byte	0x04, 0x2f
        /*0002*/ 	.short	(.L_1 - .L_0)
	.align		4
.L_0:
        /*0004*/ 	.word	index@(triton_poi_fused__unsafe_index_add_convolution_mul_sub_13)
        /*0008*/ 	.word	0x00000028


	//----- nvinfo : EIATTR_MIN_STACK_SIZE
	.align		4
.L_1:
        /*000c*/ 	.byte	0x04, 0x12
        /*000e*/ 	.short	(.L_3 - .L_2)
	.align		4
.L_2:
        /*0010*/ 	.word	index@(triton_poi_fused__unsafe_index_add_convolution_mul_sub_13)
        /*0014*/ 	.word	0x00000000


	//----- nvinfo : EIATTR_FRAME_SIZE
	.align		4
.L_3:
        /*0018*/ 	.byte	0x04, 0x11
        /*001a*/ 	.short	(.L_5 - .L_4)
	.align		4
.L_4:
        /*001c*/ 	.word	index@(triton_poi_fused__unsafe_index_add_convolution_mul_sub_13)
        /*0020*/ 	.word	0x00000000


	//----- nvinfo : EIATTR_MIN_STACK_SIZE
	.align		4
.L_5:
        /*0024*/ 	.byte	0x04, 0x12
        /*0026*/ 	.short	(.L_7 - .L_6)
	.align		4
.L_6:
        /*0028*/ 	.word	index@(triton_poi_fused__unsafe_index_add_convolution_mul_sub_13)
        /*002c*/ 	.word	0x00000000
.L_7:


//--------------------- .nv.info.triton_poi_fused__unsafe_index_add_convolution_mul_sub_13 --------------------------
	.section	.nv.info.triton_poi_fused__unsafe_index_add_convolution_mul_sub_13,"",@"SHT_CUDA_INFO"
	.sectionflags	@""
	.align	4


	//----- nvinfo : EIATTR_CUDA_API_VERSION
	.align		4
        /*0000*/ 	.byte	0x04, 0x37
        /*0002*/ 	.short	(.L_9 - .L_8)
.L_8:
        /*0004*/ 	.word	0x0000007c


	//----- nvinfo : EIATTR_KPARAM_INFO
	.align		4
.L_9:
        /*0008*/ 	.byte	0x04, 0x17
        /*000a*/ 	.short	(.L_11 - .L_10)
.L_10:
        /*000c*/ 	.word	0x00000000
        /*0010*/ 	.short	0x000a
        /*0012*/ 	.short	0x0050
        /*0014*/ 	.byte	0x00, 0xf0, 0x11, 0x00


	//----- nvinfo : EIATTR_KPARAM_INFO
	.align		4
.L_11:
        /*0018*/ 	.byte	0x04, 0x17
        /*001a*/ 	.short	(.L_13 - .L_12)
.L_12:
        /*001c*/ 	.word	0x00000000
        /*0020*/ 	.short	0x0009
        /*0022*/ 	.short	0x0048
        /*0024*/ 	.byte	0x00, 0xf4, 0x21, 0x00


	//----- nvinfo : EIATTR_KPARAM_INFO
	.align		4
.L_13:
        /*0028*/ 	.byte	0x04, 0x17
        /*002a*/ 	.short	(.L_15 - .L_14)
.L_14:
        /*002c*/ 	.word	0x00000000
        /*0030*/ 	.short	0x0008
        /*0032*/ 	.short	0x0040
        /*0034*/ 	.byte	0x00, 0xf4, 0x21, 0x00


	//----- nvinfo : EIATTR_KPARAM_INFO
	.align		4
.L_15:
        /*0038*/ 	.byte	0x04, 0x17
        /*003a*/ 	.short	(.L_17 - .L_16)
.L_16:
        /*003c*/ 	.word	0x00000000
        /*0040*/ 	.short	0x0007
        /*0042*/ 	.short	0x0038
        /*0044*/ 	.byte	0x00, 0xf4, 0x21, 0x00


	//----- nvinfo : EIATTR_KPARAM_INFO
	.align		4
.L_17:
        /*0048*/ 	.byte	0x04, 0x17
        /*004a*/ 	.short	(.L_19 - .L_18)
.L_18:
        /*004c*/ 	.word	0x00000000
        /*0050*/ 	.short	0x0006
        /*0052*/ 	.short	0x0030
        /*0054*/ 	.byte	0x00, 0xf4, 0x21, 0x00


	//----- nvinfo : EIATTR_KPARAM_INFO
	.align		4
.L_19:
        /*0058*/ 	.byte	0x04, 0x17
        /*005a*/ 	.short	(.L_21 - .L_20)
.L_20:
        /*005c*/ 	.word	0x00000000
        /*0060*/ 	.short	0x0005
        /*0062*/ 	.short	0x0028
        /*0064*/ 	.byte	0x00, 0xf4, 0x21, 0x00


	//----- nvinfo : EIATTR_KPARAM_INFO
	.align		4
.L_21:
        /*0068*/ 	.byte	0x04, 0x17
        /*006a*/ 	.short	(.L_23 - .L_22)
.L_22:
        /*006c*/ 	.word	0x00000000
        /*0070*/ 	.short	0x0004
        /*0072*/ 	.short	0x0020
        /*0074*/ 	.byte	0x00, 0xf4, 0x21, 0x00


	//----- nvinfo : EIATTR_KPARAM_INFO
	.align		4
.L_23:
        /*0078*/ 	.byte	0x04, 0x17
        /*007a*/ 	.short	(.L_25 - .L_24)
.L_24:
        /*007c*/ 	.word	0x00000000
        /*0080*/ 	.short	0x0003
        /*0082*/ 	.short	0x0018
        /*0084*/ 	.byte	0x00, 0xf4, 0x21, 0x00


	//----- nvinfo : EIATTR_KPARAM_INFO
	.align		4
.L_25:
        /*0088*/ 	.byte	0x04, 0x17
        /*008a*/ 	.short	(.L_27 - .L_26)
.L_26:
        /*008c*/ 	.word	0x00000000
        /*0090*/ 	.short	0x0002
        /*0092*/ 	.short	0x0010
        /*0094*/ 	.byte	0x00, 0xf4, 0x21, 0x00


	//----- nvinfo : EIATTR_KPARAM_INFO
	.align		4
.L_27:
        /*0098*/ 	.byte	0x04, 0x17
        /*009a*/ 	.short	(.L_29 - .L_28)
.L_28:
        /*009c*/ 	.word	0x00000000
        /*00a0*/ 	.short	0x0001
        /*00a2*/ 	.short	0x0008
        /*00a4*/ 	.byte	0x00, 0xf4, 0x21, 0x00


	//----- nvinfo : EIATTR_KPARAM_INFO
	.align		4
.L_29:
        /*00a8*/ 	.byte	0x04, 0x17
        /*00aa*/ 	.short	(.L_31 - .L_30)
.L_30:
        /*00ac*/ 	.word	0x00000000
        /*00b0*/ 	.short	0x0000
        /*00b2*/ 	.short	0x0000
        /*00b4*/ 	.byte	0x00, 0xf4, 0x21, 0x00


	//----- nvinfo : EIATTR_SPARSE_MMA_MASK
	.align		4
.L_31:
        /*00b8*/ 	.byte	0x03, 0x50
        /*00ba*/ 	.short	0x0000


	//----- nvinfo : EIATTR_MAXREG_COUNT
	.align		4
        /*00bc*/ 	.byte	0x03, 0x1b
        /*00be*/ 	.short	0x00ff


	//----- nvinfo : EIATTR_EXIT_INSTR_OFFSETS
	.align		4
        /*00c0*/ 	.byte	0x04, 0x1c
        /*00c2*/ 	.short	(.L_33 - .L_32)


	//   ....[0]....
.L_32:
        /*00c4*/ 	.word	0x000009f0


	//   ....[1]....
        /*00c8*/ 	.word	0x00000a10


	//----- nvinfo : EIATTR_REQNTID
	.align		4
.L_33:
        /*00cc*/ 	.byte	0x04, 0x10
        /*00ce*/ 	.short	(.L_35 - .L_34)
.L_34:
        /*00d0*/ 	.word	0x00000020
        /*00d4*/ 	.word	0x00000001
        /*00d8*/ 	.word	0x00000001


	//----- nvinfo : EIATTR_CBANK_PARAM_SIZE
	.align		4
.L_35:
        /*00dc*/ 	.byte	0x03, 0x19
        /*00de*/ 	.short	0x0054


	//----- nvinfo : EIATTR_PARAM_CBANK
	.align		4
        /*00e0*/ 	.byte	0x04, 0x0a
        /*00e2*/ 	.short	(.L_37 - .L_36)
	.align		4
.L_36:
        /*00e4*/ 	.word	index@(.nv.constant0.triton_poi_fused__unsafe_index_add_convolution_mul_sub_13)
        /*00e8*/ 	.short	0x0210
        /*00ea*/ 	.short	0x0054


	//----- nvinfo : EIATTR_SW_WAR
	.align		4
.L_37:
        /*00ec*/ 	.byte	0x04, 0x36
        /*00ee*/ 	.short	(.L_39 - .L_38)
.L_38:
        /*00f0*/ 	.word	0x00000008
.L_39:


//--------------------- .nv.callgraph             --------------------------
	.section	.nv.callgraph,"",@"SHT_CUDA_CALLGRAPH"
	.align	4
	.sectionentsize	8
	.align		4
        /*0000*/ 	.word	0x00000000
	.align		4
        /*0004*/ 	.word	0xffffffff
	.align		4
        /*0008*/ 	.word	0x00000000
	.align		4
        /*000c*/ 	.word	0xfffffffe
	.align		4
        /*0010*/ 	.word	0x00000000
	.align		4
        /*0014*/ 	.word	0xfffffffd
	.align		4
        /*0018*/ 	.word	0x00000000
	.align		4
        /*001c*/ 	.word	0xfffffffc


//--------------------- .text.triton_poi_fused__unsafe_index_add_convolution_mul_sub_13 --------------------------
	.section	.text.triton_poi_fused__unsafe_index_add_convolution_mul_sub_13,"ax",@progbits
	.align	128
        .global         triton_poi_fused__unsafe_index_add_convolution_mul_sub_13
        .type           triton_poi_fused__unsafe_index_add_convolution_mul_sub_13,@function
        .size           triton_poi_fused__unsafe_index_add_convolution_mul_sub_13,(.L_x_1 - triton_poi_fused__unsafe_index_add_convolution_mul_sub_13)
        .other          triton_poi_fused__unsafe_index_add_convolution_mul_sub_13,@"STO_CUDA_ENTRY STV_DEFAULT"
triton_poi_fused__unsafe_index_add_convolution_mul_sub_13:
.text.triton_poi_fused__unsafe_index_add_convolution_mul_sub_13:
[----:B------:R-:W0:Y:S01]  /*0000*/  LDC R1, c[0x0][0x28] ;  /* 0x00000a00ff017b82 */ /* 0x000e220000000800 */
[----:B------:R-:W1:Y:S07]  /*0010*/  S2R R0, SR_TID.X ;  /* 0x0000000000007919 */ /* 0x000e6e0000002100 */
[----:B------:R-:W2:Y:S01]  /*0020*/  LDC.64 R4, c[0x0][0x218] ;  /* 0x00008600ff047b82 */ /* 0x000ea20000000a00 */
[----:B------:R-:W-:Y:S02]  /*0030*/  CS2R R8, SRZ ;  /* 0x0000000000087805 */ /* 0x000fe4000001ff00 */
[----:B------:R-:W-:Y:S01]  /*0040*/  CS2R R10, SRZ ;  /* 0x00000000000a7805 */ /* 0x000fe2000001ff00 */
[----:B------:R-:W3:Y:S01]  /*0050*/  S2R R25, SR_CTAID.X ;  /* 0x0000000000197919 */ /* 0x000ee20000002500 */
[----:B------:R-:W-:-:S03]  /*0060*/  ULDC.64 UR4, c[0x0][0x208] ;  /* 0x0000820000047ab9 */ /* 0x000fc60000000a00 */
[----:B------:R-:W4:Y:S01]  /*0070*/  LDC.64 R16, c[0x0][0x210] ;  /* 0x00008400ff107b82 */ /* 0x000f220000000a00 */
[----:B------:R-:W-:-:S07]  /*0080*/  CS2R R18, SRZ ;  /* 0x0000000000127805 */ /* 0x000fce000001ff00 */
[----:B------:R-:W5:Y:S08]  /*0090*/  LDC.64 R22, c[0x0][0x240] ;  /* 0x00009000ff167b82 */ /* 0x000f700000000a00 */
[----:B------:R-:W5:Y:S01]  /*00a0*/  LDC.64 R20, c[0x0][0x230] ;  /* 0x00008c00ff147b82 */ /* 0x000f620000000a00 */
[----:B------:R-:W-:Y:S02]  /*00b0*/  CS2R R12, SRZ ;  /* 0x00000000000c7805 */ /* 0x000fe4000001ff00 */
[----:B------:R-:W-:Y:S01]  /*00c0*/  CS2R R6, SRZ ;  /* 0x0000000000067805 */ /* 0x000fe2000001ff00 */
[----:B------:R-:W-:Y:S01]  /*00d0*/  ULDC.64 UR6, c[0x0][0x220] ;  /* 0x0000880000067ab9 */ /* 0x000fe20000000a00 */
[----:B-1----:R-:W-:-:S05]  /*00e0*/  IMAD.SHL.U32 R0, R0, 0x2, RZ ;  /* 0x0000000200007824 */ /* 0x002fca00078e00ff */
[----:B------:R-:W-:-:S05]  /*00f0*/  LOP3.LUT R0, R0, 0x3e, RZ, 0xc0, !PT ;  /* 0x0000003e00007812 */ /* 0x000fca00078ec0ff */
[----:B---3--:R-:W-:-:S05]  /*0100*/  IMAD R0, R25, 0x40, R0 ;  /* 0x0000004019007824 */ /* 0x008fca00078e0200 */
[----:B------:R-:W-:Y:S02]  /*0110*/  SHF.R.S32.HI R3, RZ, 0x1f, R0 ;  /* 0x0000001fff037819 */ /* 0x000fe40000011400 */
[----:B------:R-:W-:Y:S02]  /*0120*/  ISETP.GE.AND P0, PT, R0, 0x40, PT ;  /* 0x000000400000780c */ /* 0x000fe40003f06270 */
[----:B------:R-:W-:-:S04]  /*0130*/  LEA.HI R3, R3, R0, RZ, 0x2 ;  /* 0x0000000003037211 */ /* 0x000fc800078f10ff */
[----:B------:R-:W-:Y:S02]  /*0140*/  LOP3.LUT R15, R3, 0xfffffffc, RZ, 0xc0, !PT ;  /* 0xfffffffc030f7812 */ /* 0x000fe400078ec0ff */
[----:B------:R-:W-:Y:S02]  /*0150*/  SHF.R.S32.HI R2, RZ, 0x2, R3 ;  /* 0x00000002ff027819 */ /* 0x000fe40000011403 */
[----:B------:R-:W-:Y:S02]  /*0160*/  IADD3 R15, R0, -R15, RZ ;  /* 0x8000000f000f7210 */ /* 0x000fe40007ffe0ff */
[----:B------:R-:W-:-:S03]  /*0170*/  LEA.HI R3, R2, R2, RZ, 0x2 ;  /* 0x0000000202037211 */ /* 0x000fc600078f10ff */
[----:B--2---:R-:W-:Y:S01]  /*0180*/  IMAD.WIDE R4, R15, 0x8, R4 ;  /* 0x000000080f047825 */ /* 0x004fe200078e0204 */
[----:B------:R-:W-:-:S04]  /*0190*/  LOP3.LUT R3, R3, 0xfffffffc, RZ, 0xc0, !PT ;  /* 0xfffffffc03037812 */ /* 0x000fc800078ec0ff */
[----:B------:R1:W2:Y:S01]  /*01a0*/  @!P0 LDG.E.EL.128 R8, desc[UR4][R4.64] ;  /* 0x0000000404088981 */ /* 0x0002a2000c2e1d00 */
[----:B------:R-:W-:-:S04]  /*01b0*/  IMAD.IADD R2, R2, 0x1, -R3 ;  /* 0x0000000102027824 */ /* 0x000fc800078e0a03 */
[----:B----4-:R-:W-:-:S05]  /*01c0*/  IMAD.WIDE R16, R2, 0x8, R16 ;  /* 0x0000000802107825 */ /* 0x010fca00078e0210 */
[----:B------:R-:W3:Y:S01]  /*01d0*/  @!P0 LDG.E.EL.64 R18, desc[UR4][R16.64] ;  /* 0x0000000410128981 */ /* 0x000ee2000c2e1b00 */
[----:B-----5:R-:W-:Y:S01]  /*01e0*/  IMAD.WIDE R22, R2, 0x8, R22 ;  /* 0x0000000802167825 */ /* 0x020fe200078e0216 */
[----:B-1----:R-:W-:-:S03]  /*01f0*/  CS2R R4, SRZ ;  /* 0x0000000000047805 */ /* 0x002fc6000001ff00 */
[----:B0-----:R-:W-:Y:S01]  /*0200*/  IMAD.WIDE R20, R15, 0x8, R20 ;  /* 0x000000080f147825 */ /* 0x001fe200078e0214 */
[----:B------:R-:W4:Y:S04]  /*0210*/  @!P0 LDG.E.EL.64 R12, desc[UR4][R22.64] ;  /* 0x00000004160c8981 */ /* 0x000f28000c2e1b00 */
[----:B------:R0:W5:Y:S01]  /*0220*/  @!P0 LDG.E.EL.128 R4, desc[UR4][R20.64] ;  /* 0x0000000414048981 */ /* 0x000162000c2e1d00 */
[----:B------:R-:W-:Y:S01]  /*0230*/  SHF.R.S32.HI R25, RZ, 0x19, R25 ;  /* 0x00000019ff197819 */ /* 0x000fe20000011419 */
[----:B------:R-:W-:Y:S01]  /*0240*/  HFMA2.MMA R37, -RZ, RZ, 0, 0 ;  /* 0x00000000ff257435 */ /* 0x000fe200000001ff */
[----:B------:R-:W-:Y:S01]  /*0250*/  IMAD.MOV.U32 R33, RZ, RZ, RZ ;  /* 0x000000ffff217224 */ /* 0x000fe200078e00ff */
[----:B------:R-:W-:Y:S02]  /*0260*/  MOV R35, RZ ;  /* 0x000000ff00237202 */ /* 0x000fe40000000f00 */
[----:B--2---:R-:W-:-:S02]  /*0270*/  IADD3 R3, P2, R8, 0x3, RZ ;  /* 0x0000000308037810 */ /* 0x004fc40007f5e0ff */
[----:B------:R-:W-:Y:S02]  /*0280*/  ISETP.GE.AND P1, PT, R9, RZ, PT ;  /* 0x000000ff0900720c */ /* 0x000fe40003f26270 */
[----:B0-----:R-:W-:Y:S01]  /*0290*/  IADD3 R21, P4, R10, 0x3, RZ ;  /* 0x000000030a157810 */ /* 0x001fe20007f9e0ff */
[----:B------:R-:W-:Y:S01]  /*02a0*/  IMAD.X R17, RZ, RZ, R9, P2 ;  /* 0x000000ffff117224 */ /* 0x000fe200010e0609 */
[----:B------:R-:W-:Y:S02]  /*02b0*/  SEL R3, R3, R8, !P1 ;  /* 0x0000000803037207 */ /* 0x000fe40004800000 */
[----:B------:R-:W-:Y:S01]  /*02c0*/  ISETP.GE.AND P2, PT, R11, RZ, PT ;  /* 0x000000ff0b00720c */ /* 0x000fe20003f46270 */
[----:B------:R-:W-:Y:S01]  /*02d0*/  IMAD.X R23, RZ, RZ, R11, P4 ;  /* 0x000000ffff177224 */ /* 0x000fe200020e060b */
[----:B------:R-:W-:Y:S02]  /*02e0*/  SEL R8, R17, R9, !P1 ;  /* 0x0000000911087207 */ /* 0x000fe40004800000 */
[----:B------:R-:W-:-:S02]  /*02f0*/  LEA R16, P1, R3, UR6, 0x2 ;  /* 0x0000000603107c11 */ /* 0x000fc4000f8210ff */
[----:B------:R-:W-:Y:S02]  /*0300*/  SEL R10, R21, R10, !P2 ;  /* 0x0000000a150a7207 */ /* 0x000fe40005000000 */
[----:B------:R-:W-:Y:S02]  /*0310*/  LEA.HI.X R17, R3, UR7, R8, 0x2, P1 ;  /* 0x0000000703117c11 */ /* 0x000fe400088f1408 */
[----:B------:R-:W-:Y:S01]  /*0320*/  SGXT R3, R25, 0x1 ;  /* 0x000000011903781a */ /* 0x000fe20000000200 */
[----:B------:R-:W0:Y:S01]  /*0330*/  LDC.64 R8, c[0x0][0x238] ;  /* 0x00008e00ff087b82 */ /* 0x000e220000000a00 */
[----:B---3--:R-:W-:Y:S02]  /*0340*/  IADD3 R25, P3, R18, 0x3, RZ ;  /* 0x0000000312197810 */ /* 0x008fe40007f7e0ff */
[----:B------:R-:W-:Y:S02]  /*0350*/  ISETP.GE.AND P1, PT, R19, RZ, PT ;  /* 0x000000ff1300720c */ /* 0x000fe40003f26270 */
[----:B------:R-:W-:-:S02]  /*0360*/  IADD3.X R27, RZ, R19, RZ, P3, !PT ;  /* 0x00000013ff1b7210 */ /* 0x000fc40001ffe4ff */
[----:B------:R-:W-:Y:S02]  /*0370*/  SEL R14, R25, R18, !P1 ;  /* 0x00000012190e7207 */ /* 0x000fe40004800000 */
[----:B------:R-:W-:Y:S02]  /*0380*/  SEL R27, R27, R19, !P1 ;  /* 0x000000131b1b7207 */ /* 0x000fe40004800000 */
[----:B------:R-:W-:Y:S01]  /*0390*/  SEL R19, R23, R11, !P2 ;  /* 0x0000000b17137207 */ /* 0x000fe20005000000 */
[----:B------:R-:W-:Y:S01]  /*03a0*/  IMAD.WIDE.U32 R20, R14, 0xc, R16 ;  /* 0x0000000c0e147825 */ /* 0x000fe200078e0010 */
[C---:B------:R-:W-:Y:S02]  /*03b0*/  LEA R18, P1, R10.reuse, UR6, 0x2 ;  /* 0x000000060a127c11 */ /* 0x040fe4000f8210ff */
[----:B------:R-:W-:Y:S01]  /*03c0*/  LEA.HI R3, R3, R0, RZ, 0x4 ;  /* 0x0000000003037211 */ /* 0x000fe200078f20ff */
[----:B------:R-:W-:Y:S01]  /*03d0*/  IMAD R11, R27, 0xc, RZ ;  /* 0x0000000c1b0b7824 */ /* 0x000fe200078e02ff */
[----:B------:R-:W-:-:S02]  /*03e0*/  LEA.HI.X R19, R10, UR7, R19, 0x2, P1 ;  /* 0x000000070a137c11 */ /* 0x000fc400088f1413 */
[----:B----4-:R-:W-:Y:S01]  /*03f0*/  ISETP.GE.AND P1, PT, R13, RZ, PT ;  /* 0x000000ff0d00720c */ /* 0x010fe20003f26270 */
[----:B------:R-:W-:Y:S01]  /*0400*/  IMAD.IADD R23, R21, 0x1, R11 ;  /* 0x0000000115177824 */ /* 0x000fe200078e020b */
[----:B------:R-:W-:Y:S01]  /*0410*/  MOV R22, R20 ;  /* 0x0000001400167202 */ /* 0x000fe20000000f00 */
[----:B------:R-:W-:Y:S01]  /*0420*/  IMAD.WIDE.U32 R24, R14, 0xc, R18 ;  /* 0x0000000c0e187825 */ /* 0x000fe200078e0012 */
[----:B------:R-:W-:-:S03]  /*0430*/  SHF.R.S32.HI R3, RZ, 0x4, R3 ;  /* 0x00000004ff037819 */ /* 0x000fc60000011403 */
[----:B------:R-:W-:Y:S01]  /*0440*/  IMAD.IADD R21, R11, 0x1, R25 ;  /* 0x000000010b157824 */ /* 0x000fe200078e0219 */
[----:B------:R-:W-:Y:S01]  /*0450*/  IADD3 R25, P2, R12, 0x3, RZ ;  /* 0x000000030c197810 */ /* 0x000fe20007f5e0ff */
[----:B0-----:R-:W-:-:S03]  /*0460*/  IMAD.WIDE R8, R15, 0x4, R8 ;  /* 0x000000040f087825 */ /* 0x001fc600078e0208 */
[----:B------:R-:W-:Y:S01]  /*0470*/  IADD3.X R15, RZ, R13, RZ, P2, !PT ;  /* 0x0000000dff0f7210 */ /* 0x000fe200017fe4ff */
[----:B------:R-:W-:Y:S01]  /*0480*/  IMAD.MOV.U32 R20, RZ, RZ, R24 ;  /* 0x000000ffff147224 */ /* 0x000fe200078e0018 */
[----:B-----5:R-:W-:Y:S01]  /*0490*/  IADD3 R27, P2, R4, 0x3, RZ ;  /* 0x00000003041b7810 */ /* 0x020fe20007f5e0ff */
[----:B------:R-:W-:Y:S01]  /*04a0*/  IMAD R10, R3, 0x9, RZ ;  /* 0x00000009030a7824 */ /* 0x000fe200078e02ff */
[----:B------:R-:W-:Y:S01]  /*04b0*/  SEL R24, R15, R13, !P1 ;  /* 0x0000000d0f187207 */ /* 0x000fe20004800000 */
[----:B------:R-:W-:Y:S01]  /*04c0*/  HFMA2.MMA R3, -RZ, RZ, 0, 0 ;  /* 0x00000000ff037435 */ /* 0x000fe200000001ff */
[----:B------:R-:W-:Y:S01]  /*04d0*/  SEL R31, R25, R12, !P1 ;  /* 0x0000000c191f7207 */ /* 0x000fe20004800000 */
[----:B------:R-:W-:Y:S01]  /*04e0*/  IMAD.X R29, RZ, RZ, R5, P2 ;  /* 0x000000ffff1d7224 */ /* 0x000fe200010e0605 */
[----:B------:R-:W-:Y:S01]  /*04f0*/  IADD3 R15, P3, R6, 0x3, RZ ;  /* 0x00000003060f7810 */ /* 0x000fe20007f7e0ff */
[----:B------:R-:W-:Y:S01]  /*0500*/  IMAD.WIDE R22, R10, 0x4, R22 ;  /* 0x000000040a167825 */ /* 0x000fe200078e0216 */
[----:B------:R-:W-:-:S02]  /*0510*/  ISETP.GE.AND P1, PT, R5, RZ, PT ;  /* 0x000000ff0500720c */ /* 0x000fc40003f26270 */
[----:B------:R-:W-:Y:S02]  /*0520*/  ISETP.GE.AND P2, PT, R7, RZ, PT ;  /* 0x000000ff0700720c */ /* 0x000fe40003f46270 */
[----:B------:R-:W-:Y:S01]  /*0530*/  IADD3.X R25, RZ, R7, RZ, P3, !PT ;  /* 0x00000007ff197210 */ /* 0x000fe20001ffe4ff */
[----:B------:R-:W-:Y:S01]  /*0540*/  IMAD.WIDE.U32 R16, R31, 0xc, R16 ;  /* 0x0000000c1f107825 */ /* 0x000fe200078e0010 */
[----:B------:R-:W-:Y:S01]  /*0550*/  SEL R26, R29, R5, !P1 ;  /* 0x000000051d1a7207 */ /* 0x000fe20004800000 */
[----:B------:R0:W2:Y:S01]  /*0560*/  @!P0 LDG.E.EL R3, desc[UR4][R22.64] ;  /* 0x0000000416038981 */ /* 0x0000a2000c2e1900 */
[----:B------:R-:W-:Y:S01]  /*0570*/  SEL R13, R27, R4, !P1 ;  /* 0x000000041b0d7207 */ /* 0x000fe20004800000 */
[----:B------:R-:W-:Y:S01]  /*0580*/  IMAD R29, R24, 0xc, RZ ;  /* 0x0000000c181d7824 */ /* 0x000fe200078e02ff */
[----:B------:R-:W-:Y:S01]  /*0590*/  SEL R5, R15, R6, !P2 ;  /* 0x000000060f057207 */ /* 0x000fe20005000000 */
[----:B------:R-:W-:Y:S01]  /*05a0*/  IMAD.MOV.U32 R4, RZ, RZ, RZ ;  /* 0x000000ffff047224 */ /* 0x000fe200078e00ff */
[----:B------:R-:W-:Y:S01]  /*05b0*/  SEL R12, R25, R7, !P2 ;  /* 0x00000007190c7207 */ /* 0x000fe20005000000 */
[----:B------:R-:W-:Y:S01]  /*05c0*/  IMAD.WIDE.U32 R6, R31, 0xc, R18 ;  /* 0x0000000c1f067825 */ /* 0x000fe200078e0012 */
[----:B------:R-:W-:-:S03]  /*05d0*/  LEA R18, P1, R13, UR6, 0x2 ;  /* 0x000000060d127c11 */ /* 0x000fc6000f8210ff */
[----:B------:R-:W-:Y:S01]  /*05e0*/  IMAD.WIDE R24, R10, 0x4, R20 ;  /* 0x000000040a187825 */ /* 0x000fe200078e0214 */
[----:B------:R-:W-:Y:S02]  /*05f0*/  LEA R20, P2, R5, UR6, 0x2 ;  /* 0x0000000605147c11 */ /* 0x000fe4000f8410ff */
[----:B------:R-:W-:Y:S01]  /*0600*/  LEA.HI.X R19, R13, UR7, R26, 0x2, P1 ;  /* 0x000000070d137c11 */ /* 0x000fe200088f141a */
[----:B------:R-:W-:Y:S01]  /*0610*/  IMAD.IADD R7, R29, 0x1, R7 ;  /* 0x000000011d077824 */ /* 0x000fe200078e0207 */
[----:B------:R-:W-:Y:S01]  /*0620*/  LEA.HI.X R21, R5, UR7, R12, 0x2, P2 ;  /* 0x0000000705157c11 */ /* 0x000fe200090f140c */
[----:B------:R-:W3:Y:S01]  /*0630*/  @!P0 LDG.E.EL R4, desc[UR4][R24.64] ;  /* 0x0000000418048981 */ /* 0x000ee2000c2e1900 */
[----:B------:R-:W1:Y:S01]  /*0640*/  LDC.64 R12, c[0x0][0x228] ;  /* 0x00008a00ff0c7b82 */ /* 0x000e620000000a00 */
[----:B0-----:R-:W-:Y:S02]  /*0650*/  IADD3 R23, R17, R29, RZ ;  /* 0x0000001d11177210 */ /* 0x001fe40007ffe0ff */
[----:B------:R-:W-:Y:S01]  /*0660*/  MOV R22, R16 ;  /* 0x0000001000167202 */ /* 0x000fe20000000f00 */
[----:B------:R-:W-:-:S02]  /*0670*/  IMAD.MOV.U32 R5, RZ, RZ, RZ ;  /* 0x000000ffff057224 */ /* 0x000fc400078e00ff */
[----:B------:R-:W-:-:S04]  /*0680*/  IMAD.WIDE.U32 R16, R14, 0xc, R18 ;  /* 0x0000000c0e107825 */ /* 0x000fc800078e0012 */
[----:B------:R-:W-:Y:S02]  /*0690*/  IMAD.WIDE R26, R10, 0x4, R22 ;  /* 0x000000040a1a7825 */ /* 0x000fe400078e0216 */
[----:B------:R-:W0:Y:S02]  /*06a0*/  LDC.64 R22, c[0x0][0x248] ;  /* 0x00009200ff167b82 */ /* 0x000e240000000a00 */
[----:B------:R-:W-:Y:S01]  /*06b0*/  IMAD.WIDE.U32 R18, R31, 0xc, R18 ;  /* 0x0000000c1f127825 */ /* 0x000fe200078e0012 */
[----:B------:R4:W5:Y:S03]  /*06c0*/  @!P0 LDG.E.EL R5, desc[UR4][R26.64] ;  /* 0x000000041a058981 */ /* 0x000966000c2e1900 */
[----:B------:R-:W-:Y:S01]  /*06d0*/  IMAD.WIDE.U32 R14, R14, 0xc, R20 ;  /* 0x0000000c0e0e7825 */ /* 0x000fe200078e0014 */
[----:B------:R-:W-:-:S03]  /*06e0*/  IADD3 R17, R11, R17, RZ ;  /* 0x000000110b117210 */ /* 0x000fc60007ffe0ff */
[----:B------:R-:W-:Y:S01]  /*06f0*/  IMAD.WIDE.U32 R20, R31, 0xc, R20 ;  /* 0x0000000c1f147825 */ /* 0x000fe200078e0014 */
[----:B------:R-:W-:Y:S01]  /*0700*/  IADD3 R19, R29, R19, RZ ;  /* 0x000000131d137210 */ /* 0x000fe20007ffe0ff */
[----:B----4-:R-:W-:Y:S02]  /*0710*/  HFMA2.MMA R27, -RZ, RZ, 0, 0 ;  /* 0x00000000ff1b7435 */ /* 0x010fe400000001ff */
[----:B------:R-:W-:Y:S01]  /*0720*/  IMAD.IADD R15, R11, 0x1, R15 ;  /* 0x000000010b0f7824 */ /* 0x000fe200078e020f */
[----:B-1----:R0:W2:Y:S01]  /*0730*/  LDG.E R26, desc[UR4][R12.64] ;  /* 0x000000040c1a7981 */ /* 0x0020a2000c1e1900 */
[----:B------:R-:W-:Y:S02]  /*0740*/  IMAD.IADD R21, R29, 0x1, R21 ;  /* 0x000000011d157824 */ /* 0x000fe400078e0215 */
[----:B------:R-:W-:-:S04]  /*0750*/  IMAD.WIDE R16, R10, 0x4, R16 ;  /* 0x000000040a107825 */ /* 0x000fc800078e0210 */
[----:B------:R-:W-:Y:S01]  /*0760*/  IMAD.MOV.U32 R31, RZ, RZ, RZ ;  /* 0x000000ffff1f7224 */ /* 0x000fe200078e00ff */
[----:B------:R-:W4:Y:S01]  /*0770*/  @!P0 LDG.E.EL R27, desc[UR4][R16.64] ;  /* 0x00000004101b8981 */ /* 0x000f22000c2e1900 */
[----:B------:R-:W-:-:S04]  /*0780*/  IMAD.WIDE R28, R10, 0x4, R6 ;  /* 0x000000040a1c7825 */ /* 0x000fc800078e0206 */
[C---:B------:R-:W-:Y:S01]  /*0790*/  IMAD.WIDE R24, R10.reuse, 0x4, R14 ;  /* 0x000000040a187825 */ /* 0x040fe200078e020e */
[----:B------:R-:W4:Y:S03]  /*07a0*/  @!P0 LDG.E.EL R33, desc[UR4][R28.64] ;  /* 0x000000041c218981 */ /* 0x000f26000c2e1900 */
[C---:B------:R-:W-:Y:S01]  /*07b0*/  IMAD.WIDE R18, R10.reuse, 0x4, R18 ;  /* 0x000000040a127825 */ /* 0x040fe200078e0212 */
[----:B------:R-:W4:Y:S03]  /*07c0*/  @!P0 LDG.E.EL R31, desc[UR4][R24.64] ;  /* 0x00000004181f8981 */ /* 0x000f26000c2e1900 */
[----:B------:R-:W-:Y:S01]  /*07d0*/  IMAD.WIDE R20, R10, 0x4, R20 ;  /* 0x000000040a147825 */ /* 0x000fe200078e0214 */
[----:B------:R-:W4:Y:S01]  /*07e0*/  @!P0 LDG.E.EL R35, desc[UR4][R18.64] ;  /* 0x0000000412238981 */ /* 0x000f22000c2e1900 */
[----:B------:R-:W-:Y:S01]  /*07f0*/  CS2R R6, SRZ ;  /* 0x0000000000067805 */ /* 0x000fe2000001ff00 */
[----:B------:R-:W1:Y:S02]  /*0800*/  LDC.64 R14, c[0x0][0x250] ;  /* 0x00009400ff0e7b82 */ /* 0x000e640000000a00 */
[----:B------:R-:W4:Y:S01]  /*0810*/  @!P0 LDG.E.EL R37, desc[UR4][R20.64] ;  /* 0x0000000414258981 */ /* 0x000f22000c2e1900 */
[----:B0-----:R-:W-:-:S03]  /*0820*/  IMAD.WIDE R12, R2, 0x4, R22 ;  /* 0x00000004020c7825 */ /* 0x001fc600078e0216 */
[----:B------:R0:W4:Y:S01]  /*0830*/  @!P0 LDG.E.EL.64 R6, desc[UR4][R8.64] ;  /* 0x0000000408068981 */ /* 0x000122000c2e1b00 */
[----:B------:R-:W-:Y:S01]  /*0840*/  CS2R R22, SRZ ;  /* 0x0000000000167805 */ /* 0x000fe2000001ff00 */
[----:B------:R-:W0:Y:S05]  /*0850*/  LDC.64 R10, c[0x0][0x258] ;  /* 0x00009600ff0a7b82 */ /* 0x000e2a0000000a00 */
[----:B------:R-:W4:Y:S04]  /*0860*/  @!P0 LDG.E.EL R22, desc[UR4][R12.64] ;  /* 0x000000040c168981 */ /* 0x000f28000c2e1900 */
[----:B------:R-:W4:Y:S01]  /*0870*/  @!P0 LDG.E.EL R23, desc[UR4][R12.64] ;  /* 0x000000040c178981 */ /* 0x000f22000c2e1900 */
[----:B0-----:R-:W-:-:S04]  /*0880*/  IMAD.WIDE R10, R0, 0x4, R10 ;  /* 0x00000004000a7825 */ /* 0x001fc800078e020a */
[C---:B--2---:R-:W-:Y:S01]  /*0890*/  FADD R3, R26.reuse, R3 ;  /* 0x000000031a037221 */ /* 0x044fe20000000000 */
[C---:B-----5:R-:W-:Y:S01]  /*08a0*/  FADD R5, R26.reuse, R5 ;  /* 0x000000051a057221 */ /* 0x060fe20000000000 */
[C---:B---3--:R-:W-:Y:S01]  /*08b0*/  FADD R4, R26.reuse, R4 ;  /* 0x000000041a047221 */ /* 0x048fe20000000000 */
[C---:B----4-:R-:W-:Y:S01]  /*08c0*/  FADD R2, R26.reuse, R27 ;  /* 0x0000001b1a027221 */ /* 0x050fe20000000000 */
[----:B------:R-:W-:-:S03]  /*08d0*/  FADD R16, R26, R33 ;  /* 0x000000211a107221 */ /* 0x000fc60000000000 */
[----:B------:R-:W-:Y:S01]  /*08e0*/  FADD R2, -R3, R2 ;  /* 0x0000000203027221 */ /* 0x000fe20000000100 */
[C---:B------:R-:W-:Y:S01]  /*08f0*/  FADD R31, R26.reuse, R31 ;  /* 0x0000001f1a1f7221 */ /* 0x040fe20000000000 */
[C---:B------:R-:W-:Y:S01]  /*0900*/  FADD R8, R26.reuse, R35 ;  /* 0x000000231a087221 */ /* 0x040fe20000000000 */
[----:B------:R-:W-:-:S03]  /*0910*/  FADD R37, R26, R37 ;  /* 0x000000251a257221 */ /* 0x000fc60000000000 */
[----:B------:R-:W-:Y:S01]  /*0920*/  FADD R8, -R5, R8 ;  /* 0x0000000805087221 */ /* 0x000fe20000000100 */
[----:B------:R-:W-:Y:S01]  /*0930*/  FADD R31, -R4, R31 ;  /* 0x0000001f041f7221 */ /* 0x000fe20000000100 */
[----:B------:R-:W-:Y:S01]  /*0940*/  FADD R37, -R16, R37 ;  /* 0x0000002510257221 */ /* 0x000fe20000000100 */
[-C--:B------:R-:W-:Y:S01]  /*0950*/  FFMA R30, R2, R6.reuse, R3 ;  /* 0x00000006021e7223 */ /* 0x080fe20000000003 */
[----:B------:R-:W-:Y:S01]  /*0960*/  FFMA R5, R8, R6, R5 ;  /* 0x0000000608057223 */ /* 0x000fe20000000005 */
[-C--:B------:R-:W-:Y:S01]  /*0970*/  FFMA R31, R31, R7.reuse, R4 ;  /* 0x000000071f1f7223 */ /* 0x080fe20000000004 */
[----:B------:R-:W-:Y:S01]  /*0980*/  FFMA R16, R37, R7, R16 ;  /* 0x0000000725107223 */ /* 0x000fe20000000010 */
[----:B-1----:R-:W-:-:S04]  /*0990*/  IMAD.WIDE R2, R0, 0x4, R14 ;  /* 0x0000000400027825 */ /* 0x002fc800078e020e */
[----:B------:R-:W-:Y:S01]  /*09a0*/  FADD R5, -R30, R5 ;  /* 0x000000051e057221 */ /* 0x000fe20000000100 */
[----:B------:R-:W-:Y:S01]  /*09b0*/  FADD R16, -R31, R16 ;  /* 0x000000101f107221 */ /* 0x000fe20000000100 */
[----:B------:R0:W-:Y:S02]  /*09c0*/  @!P0 STG.E.64 desc[UR4][R2.64], R30 ;  /* 0x0000001e02008986 */ /* 0x0001e4000c101b04 */
[----:B------:R-:W-:Y:S01]  /*09d0*/  FMUL R22, R5, R22 ;  /* 0x0000001605167220 */ /* 0x000fe20000400000 */
[----:B------:R-:W-:Y:S01]  /*09e0*/  FMUL R23, R16, R23 ;  /* 0x0000001710177220 */ /* 0x000fe20000400000 */
[----:B0-----:R-:W-:Y:S06]  /*09f0*/  @P0 EXIT ;  /* 0x000000000000094d */ /* 0x001fec0003800000 */
[----:B------:R-:W-:Y:S01]  /*0a00*/  STG.E.64 desc[UR4][R10.64], R22 ;  /* 0x000000160a007986 */ /* 0x000fe2000c101b04 */
[----:B------:R-:W-:Y:S05]  /*0a10*/  EXIT ;  /* 0x000000000000794d */ /* 0x000fea0003800000 */
.L_x_0:
[----:B------:R-:W-:-:S00]  /*0a20*/  BRA `(.L_x_0) ;  /* 0xfffffffc00fc7947 */ /* 0x000fc0000383ffff */
[----:B------:R-:W-:-:S00]  /*0a30*/  NOP ;  /* 0x0000000000007918 */ /* 0x000fc00000000000 */
        /* <DEDUP_REMOVED lines=12> */
.L_x_1:


//--------------------- .nv.constant0.triton_poi_fused__unsafe_index_add_convolution_mul_sub_13 --------------------------
	.section	.nv.constant0.triton_poi_fused__unsafe_index_add_convolution_mul_sub_13,"a",@progbits
	.sectionflags	@""
	.align	4
.nv.constant0.triton_poi_fused__unsafe_index_add_convolution_mul_sub_13:
	.zero		612
